//
// Generated by NVIDIA NVVM Compiler
//
// Compiler Build ID: CL-36424714
// Cuda compilation tools, release 13.0, V13.0.88
// Based on NVVM 20.0.0
//

.version 9.0
.target sm_100
.address_size 64

	// .globl	_Z6kernelPjS_j
// _ZZ6kernelPjS_jE4temp has been demoted

.visible .entry _Z6kernelPjS_j(
	.param .u64 .ptr .align 1 _Z6kernelPjS_j_param_0,
	.param .u64 .ptr .align 1 _Z6kernelPjS_j_param_1,
	.param .u32 _Z6kernelPjS_j_param_2
)
{
	.reg .pred 	%p<4>;
	.reg .b32 	%r<116>;
	.reg .b64 	%rd<13>;
	// demoted variable
	.shared .align 4 .b8 _ZZ6kernelPjS_jE4temp[4096];
	ld.param.u64 	%rd6, [_Z6kernelPjS_j_param_0];
	ld.param.u64 	%rd7, [_Z6kernelPjS_j_param_1];
	ld.param.u32 	%r11, [_Z6kernelPjS_j_param_2];
	// begin inline asm
	mov.u32 %r12, %smid;
	// end inline asm
	shl.b32 	%r13, %r11, 5;
	setp.eq.s32 	%p1, %r13, 0;
	@%p1 bra 	$L__BB0_3;
	neg.s32 	%r113, %r13;
	cvta.to.global.u64 	%rd8, %rd7;
	mov.u32 	%r16, _ZZ6kernelPjS_jE4temp;
	add.s32 	%r112, %r16, 32;
	add.s64 	%rd12, %rd8, 32;
$L__BB0_2:
	.pragma "nounroll";
	ld.global.u32 	%r17, [%rd12+-32];
	st.shared.u32 	[%r112+-32], %r17;
	ld.global.u32 	%r18, [%rd12+-28];
	st.shared.u32 	[%r112+-28], %r18;
	ld.global.u32 	%r19, [%rd12+-24];
	st.shared.u32 	[%r112+-24], %r19;
	ld.global.u32 	%r20, [%rd12+-20];
	st.shared.u32 	[%r112+-20], %r20;
	ld.global.u32 	%r21, [%rd12+-16];
	st.shared.u32 	[%r112+-16], %r21;
	ld.global.u32 	%r22, [%rd12+-12];
	st.shared.u32 	[%r112+-12], %r22;
	ld.global.u32 	%r23, [%rd12+-8];
	st.shared.u32 	[%r112+-8], %r23;
	ld.global.u32 	%r24, [%rd12+-4];
	st.shared.u32 	[%r112+-4], %r24;
	ld.global.u32 	%r25, [%rd12];
	st.shared.u32 	[%r112], %r25;
	ld.global.u32 	%r26, [%rd12+4];
	st.shared.u32 	[%r112+4], %r26;
	ld.global.u32 	%r27, [%rd12+8];
	st.shared.u32 	[%r112+8], %r27;
	ld.global.u32 	%r28, [%rd12+12];
	st.shared.u32 	[%r112+12], %r28;
	ld.global.u32 	%r29, [%rd12+16];
	st.shared.u32 	[%r112+16], %r29;
	ld.global.u32 	%r30, [%rd12+20];
	st.shared.u32 	[%r112+20], %r30;
	ld.global.u32 	%r31, [%rd12+24];
	st.shared.u32 	[%r112+24], %r31;
	ld.global.u32 	%r32, [%rd12+28];
	st.shared.u32 	[%r112+28], %r32;
	add.s32 	%r113, %r113, 16;
	add.s64 	%rd12, %rd12, 64;
	add.s32 	%r112, %r112, 64;
	setp.ne.s32 	%p2, %r113, 0;
	@%p2 bra 	$L__BB0_2;
$L__BB0_3:
	cvta.to.global.u64 	%rd9, %rd6;
	mov.u32 	%r35, %tid.x;
	bar.sync 	0;
	shr.u32 	%r36, %r35, 2;
	and.b32  	%r37, %r36, 248;
	mov.u32 	%r38, %ctaid.y;
	rem.u32 	%r39, %r38, %r11;
	shl.b32 	%r40, %r39, 7;
	shl.b32 	%r41, %r35, 2;
	and.b32  	%r42, %r41, 124;
	or.b32  	%r43, %r40, %r42;
	mov.u32 	%r44, _ZZ6kernelPjS_jE4temp;
	add.s32 	%r45, %r44, %r43;
	ld.shared.u32 	%r46, [%r45];
	shl.b32 	%r47, %r46, 8;
	or.b32  	%r48, %r47, %r37;
	shl.b32 	%r49, %r12, 8;
	mul.wide.u32 	%rd10, %r49, 4;
	add.s64 	%rd4, %rd9, %rd10;
	mul.wide.u32 	%rd11, %r48, 4;
	add.s64 	%rd5, %rd9, %rd11;
	mov.b32 	%r115, 0;
$L__BB0_4:
	ld.global.u32 	%r50, [%rd5];
	shl.b32 	%r51, %r50, 1;
	add.s32 	%r52, %r114, %r51;
	st.global.u32 	[%rd4], %r52;
	ld.global.u32 	%r53, [%rd5];
	add.s32 	%r54, %r50, %r53;
	shl.b32 	%r55, %r54, 1;
	add.s32 	%r56, %r55, %r114;
	st.global.u32 	[%rd4], %r56;
	ld.global.u32 	%r57, [%rd5];
	add.s32 	%r58, %r54, %r57;
	shl.b32 	%r59, %r58, 1;
	add.s32 	%r60, %r59, %r114;
	st.global.u32 	[%rd4], %r60;
	ld.global.u32 	%r61, [%rd5];
	add.s32 	%r62, %r58, %r61;
	shl.b32 	%r63, %r62, 1;
	add.s32 	%r64, %r63, %r114;
	st.global.u32 	[%rd4], %r64;
	ld.global.u32 	%r65, [%rd5];
	add.s32 	%r66, %r62, %r65;
	shl.b32 	%r67, %r66, 1;
	add.s32 	%r68, %r67, %r114;
	st.global.u32 	[%rd4], %r68;
	ld.global.u32 	%r69, [%rd5];
	add.s32 	%r70, %r66, %r69;
	shl.b32 	%r71, %r70, 1;
	add.s32 	%r72, %r71, %r114;
	st.global.u32 	[%rd4], %r72;
	ld.global.u32 	%r73, [%rd5];
	add.s32 	%r74, %r70, %r73;
	shl.b32 	%r75, %r74, 1;
	add.s32 	%r76, %r75, %r114;
	st.global.u32 	[%rd4], %r76;
	ld.global.u32 	%r77, [%rd5];
	add.s32 	%r78, %r74, %r77;
	shl.b32 	%r79, %r78, 1;
	add.s32 	%r80, %r79, %r114;
	st.global.u32 	[%rd4], %r80;
	ld.global.u32 	%r81, [%rd5];
	add.s32 	%r82, %r78, %r81;
	shl.b32 	%r83, %r82, 1;
	add.s32 	%r84, %r83, %r114;
	st.global.u32 	[%rd4], %r84;
	ld.global.u32 	%r85, [%rd5];
	add.s32 	%r86, %r82, %r85;
	shl.b32 	%r87, %r86, 1;
	add.s32 	%r88, %r87, %r114;
	st.global.u32 	[%rd4], %r88;
	ld.global.u32 	%r89, [%rd5];
	add.s32 	%r90, %r86, %r89;
	shl.b32 	%r91, %r90, 1;
	add.s32 	%r92, %r91, %r114;
	st.global.u32 	[%rd4], %r92;
	ld.global.u32 	%r93, [%rd5];
	add.s32 	%r94, %r90, %r93;
	shl.b32 	%r95, %r94, 1;
	add.s32 	%r96, %r95, %r114;
	st.global.u32 	[%rd4], %r96;
	ld.global.u32 	%r97, [%rd5];
	add.s32 	%r98, %r94, %r97;
	shl.b32 	%r99, %r98, 1;
	add.s32 	%r100, %r99, %r114;
	st.global.u32 	[%rd4], %r100;
	ld.global.u32 	%r101, [%rd5];
	add.s32 	%r102, %r98, %r101;
	shl.b32 	%r103, %r102, 1;
	add.s32 	%r104, %r103, %r114;
	st.global.u32 	[%rd4], %r104;
	ld.global.u32 	%r105, [%rd5];
	add.s32 	%r106, %r102, %r105;
	shl.b32 	%r107, %r106, 1;
	add.s32 	%r108, %r107, %r114;
	st.global.u32 	[%rd4], %r108;
	ld.global.u32 	%r109, [%rd5];
	add.s32 	%r110, %r106, %r109;
	shl.b32 	%r111, %r110, 1;
	add.s32 	%r114, %r111, %r114;
	st.global.u32 	[%rd4], %r114;
	add.s32 	%r115, %r115, 16;
	setp.ne.s32 	%p3, %r115, 10000;
	@%p3 bra 	$L__BB0_4;
	ret;

}


// ===== COMPILED SASS (sm_100) =====

	.target	sm_100

	.elftype	@"ET_EXEC"


//--------------------- .note.nv.tkinfo           --------------------------
	.section	.note.nv.tkinfo,"",@"SHT_NOTE"
	.sectionflags	@"SHF_NOTE_NV_TKINFO"
	.tkinfo
        /*0018*/ 	.word	0x00000002
        /*0030*/ 	.string	""
        /*0030*/ 	.string	"ptxas"
        /*0030*/ 	.string	"Cuda compilation tools, release 13.0, V13.0.88"
        /*0030*/ 	.string	"Build cuda_13.0.r13.0/compiler.36424714_0"
        /*0030*/ 	.string	"-arch sm_100 -m 64 "



//--------------------- .note.nv.cuinfo           --------------------------
	.section	.note.nv.cuinfo,"",@"SHT_NOTE"
	.sectionflags	@"SHF_NOTE_NV_CUINFO"
        /*0018*/ 	.short	0x0002
        /*001a*/ 	.short	0x0064
        /*001c*/ 	.short	0x0082
	.zero		2


//--------------------- .nv.info                  --------------------------
	.section	.nv.info,"",@"SHT_CUDA_INFO"
	.align	4


	//----- nvinfo : EIATTR_REGCOUNT
	.align		4
        /*0000*/ 	.byte	0x04, 0x2f
        /*0002*/ 	.short	(.L_1 - .L_0)
	.align		4
.L_0:
        /*0004*/ 	.word	index@(_Z6kernelPjS_j)
        /*0008*/ 	.word	0x0000001a


	//----- nvinfo : EIATTR_FRAME_SIZE
	.align		4
.L_1:
        /*000c*/ 	.byte	0x04, 0x11
        /*000e*/ 	.short	(.L_3 - .L_2)
	.align		4
.L_2:
        /*0010*/ 	.word	index@(_Z6kernelPjS_j)
        /*0014*/ 	.word	0x00000000


	//----- nvinfo : EIATTR_MIN_STACK_SIZE
	.align		4
.L_3:
        /*0018*/ 	.byte	0x04, 0x12
        /*001a*/ 	.short	(.L_5 - .L_4)
	.align		4
.L_4:
        /*001c*/ 	.word	index@(_Z6kernelPjS_j)
        /*0020*/ 	.word	0x00000000
.L_5:


//--------------------- .nv.compat                --------------------------
	.section	.nv.compat,"",@"SHT_CUDA_COMPAT_INFO"
	.align	4
        /*0000*/ 	.byte	0x02, 0x09, 0x00, 0x00, 0x02, 0x02, 0x01, 0x00, 0x02, 0x05, 0x05, 0x00, 0x03, 0x07, 0x01, 0x01
        /*0010*/ 	.byte	0x02, 0x03, 0x00, 0x00, 0x02, 0x06, 0x01, 0x00, 0x04, 0x0b, 0x08, 0x00, 0x09, 0x00, 0x00, 0x00
        /*0020*/ 	.byte	0x00, 0x00, 0x00, 0x00


//--------------------- .nv.info._Z6kernelPjS_j   --------------------------
	.section	.nv.info._Z6kernelPjS_j,"",@"SHT_CUDA_INFO"
	.sectionflags	@""
	.align	4


	//----- nvinfo : EIATTR_CUDA_API_VERSION
	.align		4
        /*0000*/ 	.byte	0x04, 0x37
        /*0002*/ 	.short	(.L_7 - .L_6)
.L_6:
        /*0004*/ 	.word	0x00000082


	//----- nvinfo : EIATTR_KPARAM_INFO
	.align		4
.L_7:
        /*0008*/ 	.byte	0x04, 0x17
        /*000a*/ 	.short	(.L_9 - .L_8)
.L_8:
        /*000c*/ 	.word	0x00000000
        /*0010*/ 	.short	0x0002
        /*0012*/ 	.short	0x0010
        /*0014*/ 	.byte	0x00, 0xf0, 0x11, 0x00


	//----- nvinfo : EIATTR_KPARAM_INFO
	.align		4
.L_9:
        /*0018*/ 	.byte	0x04, 0x17
        /*001a*/ 	.short	(.L_11 - .L_10)
.L_10:
        /*001c*/ 	.word	0x00000000
        /*0020*/ 	.short	0x0001
        /*0022*/ 	.short	0x0008
        /*0024*/ 	.byte	0x00, 0xf5, 0x21, 0x00


	//----- nvinfo : EIATTR_KPARAM_INFO
	.align		4
.L_11:
        /*0028*/ 	.byte	0x04, 0x17
        /*002a*/ 	.short	(.L_13 - .L_12)
.L_12:
        /*002c*/ 	.word	0x00000000
        /*0030*/ 	.short	0x0000
        /*0032*/ 	.short	0x0000
        /*0034*/ 	.byte	0x00, 0xf5, 0x21, 0x00


	//----- nvinfo : EIATTR_SPARSE_MMA_MASK
	.align		4
.L_13:
        /*0038*/ 	.byte	0x03, 0x50
        /*003a*/ 	.short	0x0000


	//----- nvinfo : EIATTR_MAXREG_COUNT
	.align		4
        /*003c*/ 	.byte	0x03, 0x1b
        /*003e*/ 	.short	0x00ff


	//----- nvinfo : EIATTR_NUM_BARRIERS
	.align		4
        /*0040*/ 	.byte	0x02, 0x4c
        /*0042*/ 	.byte	0x01
	.zero		1


	//----- nvinfo : EIATTR_MERCURY_ISA_VERSION
	.align		4
        /*0044*/ 	.byte	0x03, 0x5f
        /*0046*/ 	.short	0x0101


	//----- nvinfo : EIATTR_VRC_CTA_INIT_COUNT
	.align		4
        /*0048*/ 	.byte	0x02, 0x4a
	.zero		1
	.zero		1


	//----- nvinfo : EIATTR_EXIT_INSTR_OFFSETS
	.align		4
        /*004c*/ 	.byte	0x04, 0x1c
        /*004e*/ 	.short	(.L_15 - .L_14)


	//   ....[0]....
.L_14:
        /*0050*/ 	.word	0x00000920


	//----- nvinfo : EIATTR_CBANK_PARAM_SIZE
	.align		4
.L_15:
        /*0054*/ 	.byte	0x03, 0x19
        /*0056*/ 	.short	0x0014


	//----- nvinfo : EIATTR_PARAM_CBANK
	.align		4
        /*0058*/ 	.byte	0x04, 0x0a
        /*005a*/ 	.short	(.L_17 - .L_16)
	.align		4
.L_16:
        /*005c*/ 	.word	index@(.nv.constant0._Z6kernelPjS_j)
        /*0060*/ 	.short	0x0380
        /*0062*/ 	.short	0x0014


	//----- nvinfo : EIATTR_SW_WAR
	.align		4
.L_17:
        /*0064*/ 	.byte	0x04, 0x36
        /*0066*/ 	.short	(.L_19 - .L_18)
.L_18:
        /*0068*/ 	.word	0x00000008
.L_19:


//--------------------- .nv.callgraph             --------------------------
	.section	.nv.callgraph,"",@"SHT_CUDA_CALLGRAPH"
	.align	4
	.sectionentsize	8
	.align		4
        /*0000*/ 	.word	0x00000000
	.align		4
        /*0004*/ 	.word	0xffffffff
	.align		4
        /*0008*/ 	.word	0x00000000
	.align		4
        /*000c*/ 	.word	0xfffffffe
	.align		4
        /*0010*/ 	.word	0x00000000
	.align		4
        /*0014*/ 	.word	0xfffffffd
	.align		4
        /*0018*/ 	.word	0x00000000
	.align		4
        /*001c*/ 	.word	0xfffffffc


//--------------------- .text._Z6kernelPjS_j      --------------------------
	.section	.text._Z6kernelPjS_j,"ax",@progbits
	.align	128
        .global         _Z6kernelPjS_j
        .type           _Z6kernelPjS_j,@function
        .size           _Z6kernelPjS_j,(.L_x_4 - _Z6kernelPjS_j)
        .other          _Z6kernelPjS_j,@"STO_CUDA_ENTRY STV_DEFAULT"
_Z6kernelPjS_j:
.text._Z6kernelPjS_j:
[----:B------:R-:W-:Y:S01]  /*0000*/  LDC R1, c[0x0][0x37c] ;  /* 0x0000df00ff017b82 */ /* 0x000fe20000000800 */
[----:B------:R-:W0:Y:S01]  /*0010*/  LDCU UR7, c[0x0][0x390] ;  /* 0x00007200ff0777ac */ /* 0x000e220008000800 */
[----:B------:R-:W1:Y:S06]  /*0020*/  S2R R4, SR_CTAID.Y ;  /* 0x0000000000047919 */ /* 0x000e6c0000002600 */
[----:B------:R-:W2:Y:S01]  /*0030*/  S2UR UR6, SR_CgaCtaId ;  /* 0x00000000000679c3 */ /* 0x000ea20000008800 */
[----:B------:R-:W-:Y:S01]  /*0040*/  UMOV UR5, 0x400 ;  /* 0x0000040000057882 */ /* 0x000fe20000000000 */
[----:B------:R-:W3:Y:S01]  /*0050*/  S2R R21, SR_TID.X ;  /* 0x0000000000157919 */ /* 0x000ee20000002100 */
[----:B------:R-:W4:Y:S01]  /*0060*/  LDCU.64 UR12, c[0x0][0x358] ;  /* 0x00006b00ff0c77ac */ /* 0x000f220008000a00 */
[----:B0-----:R-:W0:Y:S01]  /*0070*/  I2F.U32.RP R0, UR7 ;  /* 0x0000000700007d06 */ /* 0x001e220008209000 */
[----:B------:R-:W-:Y:S01]  /*0080*/  ISETP.NE.U32.AND P1, PT, RZ, UR7, PT ;  /* 0x00000007ff007c0c */ /* 0x000fe2000bf25070 */
[----:B------:R-:W-:-:S04]  /*0090*/  USHF.L.U32 UR4, UR7, 0x5, URZ ;  /* 0x0000000507047899 */ /* 0x000fc800080006ff */
[----:B------:R-:W-:Y:S02]  /*00a0*/  UISETP.NE.AND UP0, UPT, UR4, URZ, UPT ;  /* 0x000000ff0400728c */ /* 0x000fe4000bf05270 */
[----:B--2---:R-:W-:Y:S01]  /*00b0*/  ULEA UR10, UR6, UR5, 0x18 ;  /* 0x00000005060a7291 */ /* 0x004fe2000f8ec0ff */
[----:B0-----:R-:W0:Y:S02]  /*00c0*/  MUFU.RCP R0, R0 ;  /* 0x0000000000007308 */ /* 0x001e240000001000 */
[----:B0-----:R-:W-:-:S06]  /*00d0*/  VIADD R2, R0, 0xffffffe ;  /* 0x0ffffffe00027836 */ /* 0x001fcc0000000000 */
[----:B------:R0:W2:Y:S02]  /*00e0*/  F2I.FTZ.U32.TRUNC.NTZ R3, R2 ;  /* 0x0000000200037305 */ /* 0x0000a4000021f000 */
[----:B0-----:R-:W-:Y:S02]  /*00f0*/  HFMA2 R2, -RZ, RZ, 0, 0 ;  /* 0x00000000ff027431 */ /* 0x001fe400000001ff */
[----:B--2---:R-:W-:-:S04]  /*0100*/  IMAD.MOV R5, RZ, RZ, -R3 ;  /* 0x000000ffff057224 */ /* 0x004fc800078e0a03 */
[----:B------:R-:W-:-:S04]  /*0110*/  IMAD R5, R5, UR7, RZ ;  /* 0x0000000705057c24 */ /* 0x000fc8000f8e02ff */
[----:B------:R-:W-:-:S04]  /*0120*/  IMAD.HI.U32 R3, R3, R5, R2 ;  /* 0x0000000503037227 */ /* 0x000fc800078e0002 */
[----:B---3--:R-:W-:Y:S02]  /*0130*/  IMAD.SHL.U32 R2, R21, 0x4, RZ ;  /* 0x0000000415027824 */ /* 0x008fe400078e00ff */
[----:B-1----:R-:W-:-:S04]  /*0140*/  IMAD.HI.U32 R3, R3, R4, RZ ;  /* 0x0000000403037227 */ /* 0x002fc800078e00ff */
[----:B------:R-:W-:-:S04]  /*0150*/  IMAD.MOV R3, RZ, RZ, -R3 ;  /* 0x000000ffff037224 */ /* 0x000fc800078e0a03 */
[----:B------:R-:W-:Y:S01]  /*0160*/  IMAD R0, R3, UR7, R4 ;  /* 0x0000000703007c24 */ /* 0x000fe2000f8e0204 */
[----:B------:R-:W-:-:S04]  /*0170*/  LOP3.LUT R3, R2, 0x7c, RZ, 0xc0, !PT ;  /* 0x0000007c02037812 */ /* 0x000fc800078ec0ff */
[----:B------:R-:W-:-:S13]  /*0180*/  ISETP.GE.U32.AND P0, PT, R0, UR7, PT ;  /* 0x0000000700007c0c */ /* 0x000fda000bf06070 */
[----:B------:R-:W-:-:S04]  /*0190*/  @P0 IADD3 R0, PT, PT, R0, -UR7, RZ ;  /* 0x8000000700000c10 */ /* 0x000fc8000fffe0ff */
[----:B------:R-:W-:-:S13]  /*01a0*/  ISETP.GE.U32.AND P0, PT, R0, UR7, PT ;  /* 0x0000000700007c0c */ /* 0x000fda000bf06070 */
[----:B------:R-:W-:Y:S02]  /*01b0*/  @P0 IADD3 R0, PT, PT, R0, -UR7, RZ ;  /* 0x8000000700000c10 */ /* 0x000fe4000fffe0ff */
[----:B------:R-:W-:-:S05]  /*01c0*/  @!P1 LOP3.LUT R0, RZ, UR7, RZ, 0x33, !PT ;  /* 0x00000007ff009c12 */ /* 0x000fca000f8e33ff */
[----:B------:R-:W-:Y:S01]  /*01d0*/  IMAD R20, R0, 0x80, R3 ;  /* 0x0000008000147824 */ /* 0x000fe200078e0203 */
[----:B----4-:R-:W-:Y:S06]  /*01e0*/  BRA.U !UP0, `(.L_x_0) ;  /* 0x0000000108987547 */ /* 0x010fec000b800000 */
[----:B------:R-:W0:Y:S01]  /*01f0*/  S2UR UR6, SR_CgaCtaId ;  /* 0x00000000000679c3 */ /* 0x000e220000008800 */
[----:B------:R-:W1:Y:S01]  /*0200*/  LDCU.64 UR8, c[0x0][0x388] ;  /* 0x00007100ff0877ac */ /* 0x000e620008000a00 */
[----:B------:R-:W-:Y:S01]  /*0210*/  UMOV UR5, 0x400 ;  /* 0x0000040000057882 */ /* 0x000fe20000000000 */
[----:B------:R-:W-:Y:S02]  /*0220*/  UIADD3 UR4, UPT, UPT, -UR4, URZ, URZ ;  /* 0x000000ff04047290 */ /* 0x000fe4000fffe1ff */
[----:B-1----:R-:W-:Y:S02]  /*0230*/  UIADD3 UR7, UP0, UPT, UR8, 0x20, URZ ;  /* 0x0000002008077890 */ /* 0x002fe4000ff1e0ff */
[----:B0-----:R-:W-:-:S04]  /*0240*/  ULEA UR5, UR6, UR5, 0x18 ;  /* 0x0000000506057291 */ /* 0x001fc8000f8ec0ff */
[----:B------:R-:W-:Y:S01]  /*0250*/  MOV R0, UR7 ;  /* 0x0000000700007c02 */ /* 0x000fe20008000f00 */
[----:B------:R-:W-:Y:S02]  /*0260*/  UIADD3.X UR6, UPT, UPT, URZ, UR9, URZ, UP0, !UPT ;  /* 0x00000009ff067290 */ /* 0x000fe400087fe4ff */
[----:B------:R-:W-:-:S04]  /*0270*/  UIADD3 UR5, UPT, UPT, UR5, 0x20, URZ ;  /* 0x0000002005057890 */ /* 0x000fc8000fffe0ff */
[----:B------:R-:W-:-:S08]  /*0280*/  IMAD.U32 R23, RZ, RZ, UR6 ;  /* 0x00000006ff177e24 */ /* 0x000fd0000f8e00ff */
.L_x_1:
[----:B------:R-:W-:Y:S01]  /*0290*/  MOV R2, R0 ;  /* 0x0000000000027202 */ /* 0x000fe20000000f00 */
[----:B------:R-:W-:-:S05]  /*02a0*/  IMAD.MOV.U32 R3, RZ, RZ, R23 ;  /* 0x000000ffff037224 */ /* 0x000fca00078e0017 */
[----:B0-----:R-:W2:Y:S04]  /*02b0*/  LDG.E R4, desc[UR12][R2.64+-0x20] ;  /* 0xffffe00c02047981 */ /* 0x001ea8000c1e1900 */
[----:B------:R-:W2:Y:S04]  /*02c0*/  LDG.E R5, desc[UR12][R2.64+-0x1c] ;  /* 0xffffe40c02057981 */ /* 0x000ea8000c1e1900 */
[----:B------:R-:W2:Y:S04]  /*02d0*/  LDG.E R6, desc[UR12][R2.64+-0x18] ;  /* 0xffffe80c02067981 */ /* 0x000ea8000c1e1900 */
[----:B------:R-:W2:Y:S04]  /*02e0*/  LDG.E R7, desc[UR12][R2.64+-0x14] ;  /* 0xffffec0c02077981 */ /* 0x000ea8000c1e1900 */
[----:B------:R-:W3:Y:S04]  /*02f0*/  LDG.E R8, desc[UR12][R2.64+-0x10] ;  /* 0xfffff00c02087981 */ /* 0x000ee8000c1e1900 */
[----:B------:R-:W3:Y:S04]  /*0300*/  LDG.E R9, desc[UR12][R2.64+-0xc] ;  /* 0xfffff40c02097981 */ /* 0x000ee8000c1e1900 */
[----:B------:R-:W3:Y:S04]  /*0310*/  LDG.E R10, desc[UR12][R2.64+-0x8] ;  /* 0xfffff80c020a7981 */ /* 0x000ee8000c1e1900 */
[----:B------:R-:W3:Y:S04]  /*0320*/  LDG.E R11, desc[UR12][R2.64+-0x4] ;  /* 0xfffffc0c020b7981 */ /* 0x000ee8000c1e1900 */
[----:B------:R-:W4:Y:S04]  /*0330*/  LDG.E R12, desc[UR12][R2.64] ;  /* 0x0000000c020c7981 */ /* 0x000f28000c1e1900 */
[----:B------:R-:W4:Y:S04]  /*0340*/  LDG.E R13, desc[UR12][R2.64+0x4] ;  /* 0x0000040c020d7981 */ /* 0x000f28000c1e1900 */
[----:B------:R-:W4:Y:S04]  /*0350*/  LDG.E R14, desc[UR12][R2.64+0x8] ;  /* 0x0000080c020e7981 */ /* 0x000f28000c1e1900 */
[----:B------:R-:W4:Y:S04]  /*0360*/  LDG.E R15, desc[UR12][R2.64+0xc] ;  /* 0x00000c0c020f7981 */ /* 0x000f28000c1e1900 */
[----:B------:R-:W5:Y:S04]  /*0370*/  LDG.E R16, desc[UR12][R2.64+0x10] ;  /* 0x0000100c02107981 */ /* 0x000f68000c1e1900 */
[----:B------:R-:W5:Y:S04]  /*0380*/  LDG.E R17, desc[UR12][R2.64+0x14] ;  /* 0x0000140c02117981 */ /* 0x000f68000c1e1900 */
[----:B------:R-:W5:Y:S04]  /*0390*/  LDG.E R18, desc[UR12][R2.64+0x18] ;  /* 0x0000180c02127981 */ /* 0x000f68000c1e1900 */
[----:B------:R-:W5:Y:S01]  /*03a0*/  LDG.E R19, desc[UR12][R2.64+0x1c] ;  /* 0x00001c0c02137981 */ /* 0x000f62000c1e1900 */
[----:B------:R-:W-:Y:S01]  /*03b0*/  UIADD3 UR4, UPT, UPT, UR4, 0x10, URZ ;  /* 0x0000001004047890 */ /* 0x000fe2000fffe0ff */
[----:B------:R-:W-:-:S03]  /*03c0*/  IADD3 R0, P0, PT, R2, 0x40, RZ ;  /* 0x0000004002007810 */ /* 0x000fc60007f1e0ff */
[----:B------:R-:W-:Y:S01]  /*03d0*/  UISETP.NE.AND UP0, UPT, UR4, URZ, UPT ;  /* 0x000000ff0400728c */ /* 0x000fe2000bf05270 */
[----:B------:R-:W-:Y:S01]  /*03e0*/  IADD3.X R23, PT, PT, RZ, R3, RZ, P0, !PT ;  /* 0x00000003ff177210 */ /* 0x000fe200007fe4ff */
[----:B--2---:R0:W-:Y:S04]  /*03f0*/  STS.128 [UR5+-0x20], R4 ;  /* 0xffffe004ff007988 */ /* 0x0041e80008000c05 */
[----:B---3--:R0:W-:Y:S04]  /*0400*/  STS.128 [UR5+-0x10], R8 ;  /* 0xfffff008ff007988 */ /* 0x0081e80008000c05 */
[----:B----4-:R0:W-:Y:S04]  /*0410*/  STS.128 [UR5], R12 ;  /* 0x0000000cff007988 */ /* 0x0101e80008000c05 */
[----:B-----5:R0:W-:Y:S01]  /*0420*/  STS.128 [UR5+0x10], R16 ;  /* 0x00001010ff007988 */ /* 0x0201e20008000c05 */
[----:B------:R-:W-:Y:S01]  /*0430*/  UIADD3 UR5, UPT, UPT, UR5, 0x40, URZ ;  /* 0x0000004005057890 */ /* 0x000fe2000fffe0ff */
[----:B------:R-:W-:Y:S11]  /*0440*/  BRA.U UP0, `(.L_x_1) ;  /* 0xfffffffd00907547 */ /* 0x000ff6000b83ffff */
.L_x_0:
[----:B------:R-:W-:Y:S01]  /*0450*/  BAR.SYNC.DEFER_BLOCKING 0x0 ;  /* 0x0000000000007b1d */ /* 0x000fe20000010000 */
[----:B------:R-:W-:-:S04]  /*0460*/  SHF.R.U32.HI R0, RZ, 0x2, R21 ;  /* 0x00000002ff007819 */ /* 0x000fc80000011615 */
[----:B------:R-:W-:-:S03]  /*0470*/  LOP3.LUT R0, R0, 0xf8, RZ, 0xc0, !PT ;  /* 0x000000f800007812 */ /* 0x000fc600078ec0ff */
[----:B0-----:R-:W0:Y:S01]  /*0480*/  LDC.64 R4, c[0x0][0x380] ;  /* 0x0000e000ff047b82 */ /* 0x001e220000000a00 */
[----:B------:R-:W-:Y:S01]  /*0490*/  UMOV UR4, URZ ;  /* 0x000000ff00047c82 */ /* 0x000fe20008000000 */
[----:B------:R-:W1:Y:S01]  /*04a0*/  S2R R9, SR_VIRTUALSMID ;  /* 0x0000000000097919 */ /* 0x000e620000004300 */
[----:B------:R-:W2:Y:S01]  /*04b0*/  LDS R3, [R20+UR10] ;  /* 0x0000000a14037984 */ /* 0x000ea20008000800 */
[----:B-1----:R-:W-:Y:S01]  /*04c0*/  IMAD.SHL.U32 R9, R9, 0x100, RZ ;  /* 0x0000010009097824 */ /* 0x002fe200078e00ff */
[----:B--2---:R-:W-:-:S03]  /*04d0*/  LEA R7, R3, R0, 0x8 ;  /* 0x0000000003077211 */ /* 0x004fc600078e40ff */
[----:B0-----:R-:W-:-:S04]  /*04e0*/  IMAD.WIDE.U32 R2, R9, 0x4, R4 ;  /* 0x0000000409027825 */ /* 0x001fc800078e0004 */
[----:B------:R-:W-:-:S07]  /*04f0*/  IMAD.WIDE.U32 R4, R7, 0x4, R4 ;  /* 0x0000000407047825 */ /* 0x000fce00078e0004 */
.L_x_2:
[----:B------:R-:W2:Y:S02]  /*0500*/  LDG.E R0, desc[UR12][R4.64] ;  /* 0x0000000c04007981 */ /* 0x000ea4000c1e1900 */
[----:B0-2---:R-:W-:-:S05]  /*0510*/  IMAD R9, R0, 0x2, R7 ;  /* 0x0000000200097824 */ /* 0x005fca00078e0207 */
[----:B------:R0:W-:Y:S04]  /*0520*/  STG.E desc[UR12][R2.64], R9 ;  /* 0x0000000902007986 */ /* 0x0001e8000c10190c */
[----:B------:R-:W2:Y:S02]  /*0530*/  LDG.E R11, desc[UR12][R4.64] ;  /* 0x0000000c040b7981 */ /* 0x000ea4000c1e1900 */
[----:B--2---:R-:W-:-:S05]  /*0540*/  IADD3 R0, PT, PT, R0, R11, RZ ;  /* 0x0000000b00007210 */ /* 0x004fca0007ffe0ff */
[----:B------:R-:W-:-:S05]  /*0550*/  IMAD R11, R0, 0x2, R7 ;  /* 0x00000002000b7824 */ /* 0x000fca00078e0207 */
[----:B------:R1:W-:Y:S04]  /*0560*/  STG.E desc[UR12][R2.64], R11 ;  /* 0x0000000b02007986 */ /* 0x0003e8000c10190c */
[----:B------:R-:W2:Y:S02]  /*0570*/  LDG.E R13, desc[UR12][R4.64] ;  /* 0x0000000c040d7981 */ /* 0x000ea4000c1e1900 */
[----:B--2---:R-:W-:-:S05]  /*0580*/  IADD3 R0, PT, PT, R0, R13, RZ ;  /* 0x0000000d00007210 */ /* 0x004fca0007ffe0ff */
[----:B------:R-:W-:-:S05]  /*0590*/  IMAD R13, R0, 0x2, R7 ;  /* 0x00000002000d7824 */ /* 0x000fca00078e0207 */
[----:B------:R2:W-:Y:S04]  /*05a0*/  STG.E desc[UR12][R2.64], R13 ;  /* 0x0000000d02007986 */ /* 0x0005e8000c10190c */
[----:B------:R-:W3:Y:S02]  /*05b0*/  LDG.E R15, desc[UR12][R4.64] ;  /* 0x0000000c040f7981 */ /* 0x000ee4000c1e1900 */
[----:B---3--:R-:W-:-:S05]  /*05c0*/  IADD3 R0, PT, PT, R0, R15, RZ ;  /* 0x0000000f00007210 */ /* 0x008fca0007ffe0ff */
[----:B0-----:R-:W-:-:S05]  /*05d0*/  IMAD R9, R0, 0x2, R7 ;  /* 0x0000000200097824 */ /* 0x001fca00078e0207 */
[----:B------:R0:W-:Y:S04]  /*05e0*/  STG.E desc[UR12][R2.64], R9 ;  /* 0x0000000902007986 */ /* 0x0001e8000c10190c */
[----:B------:R-:W3:Y:S02]  /*05f0*/  LDG.E R15, desc[UR12][R4.64] ;  /* 0x0000000c040f7981 */ /* 0x000ee4000c1e1900 */
[----:B---3--:R-:W-:-:S05]  /*0600*/  IADD3 R0, PT, PT, R0, R15, RZ ;  /* 0x0000000f00007210 */ /* 0x008fca0007ffe0ff */
[----:B-1----:R-:W-:-:S05]  /*0610*/  IMAD R11, R0, 0x2, R7 ;  /* 0x00000002000b7824 */ /* 0x002fca00078e0207 */
[----:B------:R1:W-:Y:S04]  /*0620*/  STG.E desc[UR12][R2.64], R11 ;  /* 0x0000000b02007986 */ /* 0x0003e8000c10190c */
[----:B------:R-:W3:Y:S02]  /*0630*/  LDG.E R15, desc[UR12][R4.64] ;  /* 0x0000000c040f7981 */ /* 0x000ee4000c1e1900 */
[----:B---3--:R-:W-:-:S05]  /*0640*/  IADD3 R0, PT, PT, R0, R15, RZ ;  /* 0x0000000f00007210 */ /* 0x008fca0007ffe0ff */
[----:B--2---:R-:W-:-:S05]  /*0650*/  IMAD R13, R0, 0x2, R7 ;  /* 0x00000002000d7824 */ /* 0x004fca00078e0207 */
        /* <DEDUP_REMOVED lines=37> */
[----:B------:R-:W2:Y:S01]  /*08b0*/  LDG.E R15, desc[UR12][R4.64] ;  /* 0x0000000c040f7981 */ /* 0x000ea2000c1e1900 */
[----:B------:R-:W-:-:S04]  /*08c0*/  UIADD3 UR4, UPT, UPT, UR4, 0x10, URZ ;  /* 0x0000001004047890 */ /* 0x000fc8000fffe0ff */
[----:B------:R-:W-:Y:S01]  /*08d0*/  UISETP.NE.AND UP0, UPT, UR4, 0x2710, UPT ;  /* 0x000027100400788c */ /* 0x000fe2000bf05270 */
[----:B--2---:R-:W-:-:S05]  /*08e0*/  IADD3 R0, PT, PT, R0, R15, RZ ;  /* 0x0000000f00007210 */ /* 0x004fca0007ffe0ff */
[----:B------:R-:W-:-:S05]  /*08f0*/  IMAD R7, R0, 0x2, R7 ;  /* 0x0000000200077824 */ /* 0x000fca00078e0207 */
[----:B------:R0:W-:Y:S01]  /*0900*/  STG.E desc[UR12][R2.64], R7 ;  /* 0x0000000702007986 */ /* 0x0001e2000c10190c */
[----:B------:R-:W-:Y:S05]  /*0910*/  BRA.U UP0, `(.L_x_2) ;  /* 0xfffffff900f87547 */ /* 0x000fea000b83ffff */
[----:B------:R-:W-:Y:S05]  /*0920*/  EXIT ;  /* 0x000000000000794d */ /* 0x000fea0003800000 */
.L_x_3:
[----:B------:R-:W-:-:S00]  /*0930*/  BRA `(.L_x_3) ;  /* 0xfffffffc00fc7947 */ /* 0x000fc0000383ffff */
[----:B------:R-:W-:-:S00]  /*0940*/  NOP ;  /* 0x0000000000007918 */ /* 0x000fc00000000000 */
        /* <DEDUP_REMOVED lines=11> */
.L_x_4:


//--------------------- .nv.shared._Z6kernelPjS_j --------------------------
	.section	.nv.shared._Z6kernelPjS_j,"aw",@nobits
	.sectionflags	@""
	.align	4
.nv.shared._Z6kernelPjS_j:
	.zero		5120


//--------------------- .nv.shared.reserved.0     --------------------------
	.section	.nv.shared.reserved.0,"aw",@nobits
	.weak		__nv_reservedSMEM_offset_0_alias
	.size		__nv_reservedSMEM_offset_0_alias, 0, 64
	.other		__nv_reservedSMEM_offset_0_alias,@"STO_CUDA_RESERVED_SHARED STV_DEFAULT"
__nv_reservedSMEM_offset_0_alias:
	.zero		0
	.zero		64


//--------------------- .nv.constant0._Z6kernelPjS_j --------------------------
	.section	.nv.constant0._Z6kernelPjS_j,"a",@progbits
	.sectionflags	@""
	.align	4
.nv.constant0._Z6kernelPjS_j:
	.zero		916


//--------------------- SYMBOLS --------------------------

	.type		.nv.reservedSmem.offset0,@object
	.size		.nv.reservedSmem.offset0,0x4
	.type		.nv.reservedSmem.cap,@object
	.size		.nv.reservedSmem.cap,0x4
